//
// Generated by NVIDIA NVVM Compiler
//
// Compiler Build ID: CL-36424714
// Cuda compilation tools, release 13.0, V13.0.88
// Based on NVVM 20.0.0
//

.version 9.0
.target sm_100
.address_size 64

	// .globl	_Z22my_first_custom_kernelPfS_S_

.visible .entry _Z22my_first_custom_kernelPfS_S_(
	.param .u64 .ptr .align 1 _Z22my_first_custom_kernelPfS_S__param_0,
	.param .u64 .ptr .align 1 _Z22my_first_custom_kernelPfS_S__param_1,
	.param .u64 .ptr .align 1 _Z22my_first_custom_kernelPfS_S__param_2
)
{
	.reg .b32 	%r<5>;
	.reg .b32 	%f<4>;
	.reg .b64 	%rd<11>;

	ld.param.u64 	%rd1, [_Z22my_first_custom_kernelPfS_S__param_0];
	ld.param.u64 	%rd2, [_Z22my_first_custom_kernelPfS_S__param_1];
	ld.param.u64 	%rd3, [_Z22my_first_custom_kernelPfS_S__param_2];
	cvta.to.global.u64 	%rd4, %rd3;
	cvta.to.global.u64 	%rd5, %rd2;
	cvta.to.global.u64 	%rd6, %rd1;
	mov.u32 	%r1, %tid.x;
	mov.u32 	%r2, %ntid.x;
	mov.u32 	%r3, %ctaid.x;
	mad.lo.s32 	%r4, %r2, %r3, %r1;
	mul.wide.s32 	%rd7, %r4, 4;
	add.s64 	%rd8, %rd6, %rd7;
	ld.global.f32 	%f1, [%rd8];
	add.s64 	%rd9, %rd5, %rd7;
	ld.global.f32 	%f2, [%rd9];
	add.f32 	%f3, %f1, %f2;
	add.s64 	%rd10, %rd4, %rd7;
	st.global.f32 	[%rd10], %f3;
	ret;

}


// ===== COMPILED SASS (sm_100) =====

	.target	sm_100

	.elftype	@"ET_EXEC"


//--------------------- .note.nv.tkinfo           --------------------------
	.section	.note.nv.tkinfo,"",@"SHT_NOTE"
	.sectionflags	@"SHF_NOTE_NV_TKINFO"
	.tkinfo
        /*0018*/ 	.word	0x00000002
        /*0030*/ 	.string	""
        /*0030*/ 	.string	"ptxas"
        /*0030*/ 	.string	"Cuda compilation tools, release 13.0, V13.0.88"
        /*0030*/ 	.string	"Build cuda_13.0.r13.0/compiler.36424714_0"
        /*0030*/ 	.string	"-arch sm_100 -m 64 "



//--------------------- .note.nv.cuinfo           --------------------------
	.section	.note.nv.cuinfo,"",@"SHT_NOTE"
	.sectionflags	@"SHF_NOTE_NV_CUINFO"
        /*0018*/ 	.short	0x0002
        /*001a*/ 	.short	0x0064
        /*001c*/ 	.short	0x0082
	.zero		2


//--------------------- .nv.info                  --------------------------
	.section	.nv.info,"",@"SHT_CUDA_INFO"
	.align	4


	//----- nvinfo : EIATTR_REGCOUNT
	.align		4
        /*0000*/ 	.byte	0x04, 0x2f
        /*0002*/ 	.short	(.L_1 - .L_0)
	.align		4
.L_0:
        /*0004*/ 	.word	index@(_Z22my_first_custom_kernelPfS_S_)
        /*0008*/ 	.word	0x0000000c


	//----- nvinfo : EIATTR_FRAME_SIZE
	.align		4
.L_1:
        /*000c*/ 	.byte	0x04, 0x11
        /*000e*/ 	.short	(.L_3 - .L_2)
	.align		4
.L_2:
        /*0010*/ 	.word	index@(_Z22my_first_custom_kernelPfS_S_)
        /*0014*/ 	.word	0x00000000


	//----- nvinfo : EIATTR_MIN_STACK_SIZE
	.align		4
.L_3:
        /*0018*/ 	.byte	0x04, 0x12
        /*001a*/ 	.short	(.L_5 - .L_4)
	.align		4
.L_4:
        /*001c*/ 	.word	index@(_Z22my_first_custom_kernelPfS_S_)
        /*0020*/ 	.word	0x00000000
.L_5:


//--------------------- .nv.compat                --------------------------
	.section	.nv.compat,"",@"SHT_CUDA_COMPAT_INFO"
	.align	4
        /*0000*/ 	.byte	0x02, 0x09, 0x00, 0x00, 0x02, 0x02, 0x01, 0x00, 0x02, 0x05, 0x05, 0x00, 0x03, 0x07, 0x01, 0x01
        /*0010*/ 	.byte	0x02, 0x03, 0x00, 0x00, 0x02, 0x06, 0x01, 0x00, 0x04, 0x0b, 0x08, 0x00, 0x09, 0x00, 0x00, 0x00
        /*0020*/ 	.byte	0x00, 0x00, 0x00, 0x00


//--------------------- .nv.info._Z22my_first_custom_kernelPfS_S_ --------------------------
	.section	.nv.info._Z22my_first_custom_kernelPfS_S_,"",@"SHT_CUDA_INFO"
	.sectionflags	@""
	.align	4


	//----- nvinfo : EIATTR_CUDA_API_VERSION
	.align		4
        /*0000*/ 	.byte	0x04, 0x37
        /*0002*/ 	.short	(.L_7 - .L_6)
.L_6:
        /*0004*/ 	.word	0x00000082


	//----- nvinfo : EIATTR_KPARAM_INFO
	.align		4
.L_7:
        /*0008*/ 	.byte	0x04, 0x17
        /*000a*/ 	.short	(.L_9 - .L_8)
.L_8:
        /*000c*/ 	.word	0x00000000
        /*0010*/ 	.short	0x0002
        /*0012*/ 	.short	0x0010
        /*0014*/ 	.byte	0x00, 0xf5, 0x21, 0x00


	//----- nvinfo : EIATTR_KPARAM_INFO
	.align		4
.L_9:
        /*0018*/ 	.byte	0x04, 0x17
        /*001a*/ 	.short	(.L_11 - .L_10)
.L_10:
        /*001c*/ 	.word	0x00000000
        /*0020*/ 	.short	0x0001
        /*0022*/ 	.short	0x0008
        /*0024*/ 	.byte	0x00, 0xf5, 0x21, 0x00


	//----- nvinfo : EIATTR_KPARAM_INFO
	.align		4
.L_11:
        /*0028*/ 	.byte	0x04, 0x17
        /*002a*/ 	.short	(.L_13 - .L_12)
.L_12:
        /*002c*/ 	.word	0x00000000
        /*0030*/ 	.short	0x0000
        /*0032*/ 	.short	0x0000
        /*0034*/ 	.byte	0x00, 0xf5, 0x21, 0x00


	//----- nvinfo : EIATTR_SPARSE_MMA_MASK
	.align		4
.L_13:
        /*0038*/ 	.byte	0x03, 0x50
        /*003a*/ 	.short	0x0000


	//----- nvinfo : EIATTR_MAXREG_COUNT
	.align		4
        /*003c*/ 	.byte	0x03, 0x1b
        /*003e*/ 	.short	0x00ff


	//----- nvinfo : EIATTR_MERCURY_ISA_VERSION
	.align		4
        /*0040*/ 	.byte	0x03, 0x5f
        /*0042*/ 	.short	0x0101


	//----- nvinfo : EIATTR_VRC_CTA_INIT_COUNT
	.align		4
        /*0044*/ 	.byte	0x02, 0x4a
	.zero		1
	.zero		1


	//----- nvinfo : EIATTR_EXIT_INSTR_OFFSETS
	.align		4
        /*0048*/ 	.byte	0x04, 0x1c
        /*004a*/ 	.short	(.L_15 - .L_14)


	//   ....[0]....
.L_14:
        /*004c*/ 	.word	0x00000100


	//----- nvinfo : EIATTR_CBANK_PARAM_SIZE
	.align		4
.L_15:
        /*0050*/ 	.byte	0x03, 0x19
        /*0052*/ 	.short	0x0018


	//----- nvinfo : EIATTR_PARAM_CBANK
	.align		4
        /*0054*/ 	.byte	0x04, 0x0a
        /*0056*/ 	.short	(.L_17 - .L_16)
	.align		4
.L_16:
        /*0058*/ 	.word	index@(.nv.constant0._Z22my_first_custom_kernelPfS_S_)
        /*005c*/ 	.short	0x0380
        /*005e*/ 	.short	0x0018


	//----- nvinfo : EIATTR_SW_WAR
	.align		4
.L_17:
        /*0060*/ 	.byte	0x04, 0x36
        /*0062*/ 	.short	(.L_19 - .L_18)
.L_18:
        /*0064*/ 	.word	0x00000008
.L_19:


//--------------------- .nv.callgraph             --------------------------
	.section	.nv.callgraph,"",@"SHT_CUDA_CALLGRAPH"
	.align	4
	.sectionentsize	8
	.align		4
        /*0000*/ 	.word	0x00000000
	.align		4
        /*0004*/ 	.word	0xffffffff
	.align		4
        /*0008*/ 	.word	0x00000000
	.align		4
        /*000c*/ 	.word	0xfffffffe
	.align		4
        /*0010*/ 	.word	0x00000000
	.align		4
        /*0014*/ 	.word	0xfffffffd
	.align		4
        /*0018*/ 	.word	0x00000000
	.align		4
        /*001c*/ 	.word	0xfffffffc


//--------------------- .text._Z22my_first_custom_kernelPfS_S_ --------------------------
	.section	.text._Z22my_first_custom_kernelPfS_S_,"ax",@progbits
	.align	128
        .global         _Z22my_first_custom_kernelPfS_S_
        .type           _Z22my_first_custom_kernelPfS_S_,@function
        .size           _Z22my_first_custom_kernelPfS_S_,(.L_x_1 - _Z22my_first_custom_kernelPfS_S_)
        .other          _Z22my_first_custom_kernelPfS_S_,@"STO_CUDA_ENTRY STV_DEFAULT"
_Z22my_first_custom_kernelPfS_S_:
.text._Z22my_first_custom_kernelPfS_S_:
[----:B------:R-:W-:Y:S01]  /*0000*/  LDC R1, c[0x0][0x37c] ;  /* 0x0000df00ff017b82 */ /* 0x000fe20000000800 */
[----:B------:R-:W0:Y:S07]  /*0010*/  S2R R9, SR_TID.X ;  /* 0x0000000000097919 */ /* 0x000e2e0000002100 */
[----:B------:R-:W1:Y:S01]  /*0020*/  LDC.64 R2, c[0x0][0x380] ;  /* 0x0000e000ff027b82 */ /* 0x000e620000000a00 */
[----:B------:R-:W0:Y:S01]  /*0030*/  LDCU UR6, c[0x0][0x360] ;  /* 0x00006c00ff0677ac */ /* 0x000e220008000800 */
[----:B------:R-:W0:Y:S01]  /*0040*/  S2R R0, SR_CTAID.X ;  /* 0x0000000000007919 */ /* 0x000e220000002500 */
[----:B------:R-:W2:Y:S05]  /*0050*/  LDCU.64 UR4, c[0x0][0x358] ;  /* 0x00006b00ff0477ac */ /* 0x000eaa0008000a00 */
[----:B------:R-:W3:Y:S08]  /*0060*/  LDC.64 R4, c[0x0][0x388] ;  /* 0x0000e200ff047b82 */ /* 0x000ef00000000a00 */
[----:B------:R-:W4:Y:S01]  /*0070*/  LDC.64 R6, c[0x0][0x390] ;  /* 0x0000e400ff067b82 */ /* 0x000f220000000a00 */
[----:B0-----:R-:W-:-:S04]  /*0080*/  IMAD R9, R0, UR6, R9 ;  /* 0x0000000600097c24 */ /* 0x001fc8000f8e0209 */
[----:B-1----:R-:W-:-:S04]  /*0090*/  IMAD.WIDE R2, R9, 0x4, R2 ;  /* 0x0000000409027825 */ /* 0x002fc800078e0202 */
[C---:B---3--:R-:W-:Y:S02]  /*00a0*/  IMAD.WIDE R4, R9.reuse, 0x4, R4 ;  /* 0x0000000409047825 */ /* 0x048fe400078e0204 */
[----:B--2---:R-:W2:Y:S04]  /*00b0*/  LDG.E R2, desc[UR4][R2.64] ;  /* 0x0000000402027981 */ /* 0x004ea8000c1e1900 */
[----:B------:R-:W2:Y:S01]  /*00c0*/  LDG.E R5, desc[UR4][R4.64] ;  /* 0x0000000404057981 */ /* 0x000ea2000c1e1900 */
[----:B----4-:R-:W-:-:S04]  /*00d0*/  IMAD.WIDE R6, R9, 0x4, R6 ;  /* 0x0000000409067825 */ /* 0x010fc800078e0206 */
[----:B--2---:R-:W-:-:S05]  /*00e0*/  FADD R9, R2, R5 ;  /* 0x0000000502097221 */ /* 0x004fca0000000000 */
[----:B------:R-:W-:Y:S01]  /*00f0*/  STG.E desc[UR4][R6.64], R9 ;  /* 0x0000000906007986 */ /* 0x000fe2000c101904 */
[----:B------:R-:W-:Y:S05]  /*0100*/  EXIT ;  /* 0x000000000000794d */ /* 0x000fea0003800000 */
.L_x_0:
[----:B------:R-:W-:-:S00]  /*0110*/  BRA `(.L_x_0) ;  /* 0xfffffffc00fc7947 */ /* 0x000fc0000383ffff */
[----:B------:R-:W-:-:S00]  /*0120*/  NOP ;  /* 0x0000000000007918 */ /* 0x000fc00000000000 */
        /* <DEDUP_REMOVED lines=13> */
.L_x_1:


//--------------------- .nv.shared.reserved.0     --------------------------
	.section	.nv.shared.reserved.0,"aw",@nobits
	.weak		__nv_reservedSMEM_offset_0_alias
	.size		__nv_reservedSMEM_offset_0_alias, 0, 64
	.other		__nv_reservedSMEM_offset_0_alias,@"STO_CUDA_RESERVED_SHARED STV_DEFAULT"
__nv_reservedSMEM_offset_0_alias:
	.zero		0
	.zero		64


//--------------------- .nv.constant0._Z22my_first_custom_kernelPfS_S_ --------------------------
	.section	.nv.constant0._Z22my_first_custom_kernelPfS_S_,"a",@progbits
	.sectionflags	@""
	.align	4
.nv.constant0._Z22my_first_custom_kernelPfS_S_:
	.zero		920


//--------------------- SYMBOLS --------------------------

	.type		.nv.reservedSmem.offset0,@object
	.size		.nv.reservedSmem.offset0,0x4
